//
// Generated by NVIDIA NVVM Compiler
//
// Compiler Build ID: CL-36424714
// Cuda compilation tools, release 13.0, V13.0.88
// Based on NVVM 20.0.0
//

.version 9.0
.target sm_100
.address_size 64

	// .globl	_Z6squarePi

.visible .entry _Z6squarePi(
	.param .u64 .ptr .align 1 _Z6squarePi_param_0
)
{
	.reg .b32 	%r<102>;
	.reg .b64 	%rd<9>;

	ld.param.u64 	%rd1, [_Z6squarePi_param_0];
	cvta.to.global.u64 	%rd2, %rd1;
	mov.u32 	%r1, %ctaid.x;
	shl.b32 	%r2, %r1, 5;
	mov.u32 	%r3, %tid.x;
	add.s32 	%r4, %r2, %r3;
	mul.wide.u32 	%rd3, %r4, 4;
	add.s64 	%rd4, %rd2, %rd3;
	ld.global.u32 	%r5, [%rd4];
	mul.wide.u32 	%rd5, %r2, 4;
	add.s64 	%rd6, %rd2, %rd5;
	ld.global.u32 	%r6, [%rd6];
	mul.wide.u32 	%rd7, %r3, 4;
	add.s64 	%rd8, %rd2, %rd7;
	ld.global.u32 	%r7, [%rd8];
	mad.lo.s32 	%r8, %r7, %r6, %r5;
	st.global.u32 	[%rd4], %r8;
	ld.global.u32 	%r9, [%rd6+4];
	ld.global.u32 	%r10, [%rd8+128];
	mad.lo.s32 	%r11, %r10, %r9, %r8;
	st.global.u32 	[%rd4], %r11;
	ld.global.u32 	%r12, [%rd6+8];
	ld.global.u32 	%r13, [%rd8+256];
	mad.lo.s32 	%r14, %r13, %r12, %r11;
	st.global.u32 	[%rd4], %r14;
	ld.global.u32 	%r15, [%rd6+12];
	ld.global.u32 	%r16, [%rd8+384];
	mad.lo.s32 	%r17, %r16, %r15, %r14;
	st.global.u32 	[%rd4], %r17;
	ld.global.u32 	%r18, [%rd6+16];
	ld.global.u32 	%r19, [%rd8+512];
	mad.lo.s32 	%r20, %r19, %r18, %r17;
	st.global.u32 	[%rd4], %r20;
	ld.global.u32 	%r21, [%rd6+20];
	ld.global.u32 	%r22, [%rd8+640];
	mad.lo.s32 	%r23, %r22, %r21, %r20;
	st.global.u32 	[%rd4], %r23;
	ld.global.u32 	%r24, [%rd6+24];
	ld.global.u32 	%r25, [%rd8+768];
	mad.lo.s32 	%r26, %r25, %r24, %r23;
	st.global.u32 	[%rd4], %r26;
	ld.global.u32 	%r27, [%rd6+28];
	ld.global.u32 	%r28, [%rd8+896];
	mad.lo.s32 	%r29, %r28, %r27, %r26;
	st.global.u32 	[%rd4], %r29;
	ld.global.u32 	%r30, [%rd6+32];
	ld.global.u32 	%r31, [%rd8+1024];
	mad.lo.s32 	%r32, %r31, %r30, %r29;
	st.global.u32 	[%rd4], %r32;
	ld.global.u32 	%r33, [%rd6+36];
	ld.global.u32 	%r34, [%rd8+1152];
	mad.lo.s32 	%r35, %r34, %r33, %r32;
	st.global.u32 	[%rd4], %r35;
	ld.global.u32 	%r36, [%rd6+40];
	ld.global.u32 	%r37, [%rd8+1280];
	mad.lo.s32 	%r38, %r37, %r36, %r35;
	st.global.u32 	[%rd4], %r38;
	ld.global.u32 	%r39, [%rd6+44];
	ld.global.u32 	%r40, [%rd8+1408];
	mad.lo.s32 	%r41, %r40, %r39, %r38;
	st.global.u32 	[%rd4], %r41;
	ld.global.u32 	%r42, [%rd6+48];
	ld.global.u32 	%r43, [%rd8+1536];
	mad.lo.s32 	%r44, %r43, %r42, %r41;
	st.global.u32 	[%rd4], %r44;
	ld.global.u32 	%r45, [%rd6+52];
	ld.global.u32 	%r46, [%rd8+1664];
	mad.lo.s32 	%r47, %r46, %r45, %r44;
	st.global.u32 	[%rd4], %r47;
	ld.global.u32 	%r48, [%rd6+56];
	ld.global.u32 	%r49, [%rd8+1792];
	mad.lo.s32 	%r50, %r49, %r48, %r47;
	st.global.u32 	[%rd4], %r50;
	ld.global.u32 	%r51, [%rd6+60];
	ld.global.u32 	%r52, [%rd8+1920];
	mad.lo.s32 	%r53, %r52, %r51, %r50;
	st.global.u32 	[%rd4], %r53;
	ld.global.u32 	%r54, [%rd6+64];
	ld.global.u32 	%r55, [%rd8+2048];
	mad.lo.s32 	%r56, %r55, %r54, %r53;
	st.global.u32 	[%rd4], %r56;
	ld.global.u32 	%r57, [%rd6+68];
	ld.global.u32 	%r58, [%rd8+2176];
	mad.lo.s32 	%r59, %r58, %r57, %r56;
	st.global.u32 	[%rd4], %r59;
	ld.global.u32 	%r60, [%rd6+72];
	ld.global.u32 	%r61, [%rd8+2304];
	mad.lo.s32 	%r62, %r61, %r60, %r59;
	st.global.u32 	[%rd4], %r62;
	ld.global.u32 	%r63, [%rd6+76];
	ld.global.u32 	%r64, [%rd8+2432];
	mad.lo.s32 	%r65, %r64, %r63, %r62;
	st.global.u32 	[%rd4], %r65;
	ld.global.u32 	%r66, [%rd6+80];
	ld.global.u32 	%r67, [%rd8+2560];
	mad.lo.s32 	%r68, %r67, %r66, %r65;
	st.global.u32 	[%rd4], %r68;
	ld.global.u32 	%r69, [%rd6+84];
	ld.global.u32 	%r70, [%rd8+2688];
	mad.lo.s32 	%r71, %r70, %r69, %r68;
	st.global.u32 	[%rd4], %r71;
	ld.global.u32 	%r72, [%rd6+88];
	ld.global.u32 	%r73, [%rd8+2816];
	mad.lo.s32 	%r74, %r73, %r72, %r71;
	st.global.u32 	[%rd4], %r74;
	ld.global.u32 	%r75, [%rd6+92];
	ld.global.u32 	%r76, [%rd8+2944];
	mad.lo.s32 	%r77, %r76, %r75, %r74;
	st.global.u32 	[%rd4], %r77;
	ld.global.u32 	%r78, [%rd6+96];
	ld.global.u32 	%r79, [%rd8+3072];
	mad.lo.s32 	%r80, %r79, %r78, %r77;
	st.global.u32 	[%rd4], %r80;
	ld.global.u32 	%r81, [%rd6+100];
	ld.global.u32 	%r82, [%rd8+3200];
	mad.lo.s32 	%r83, %r82, %r81, %r80;
	st.global.u32 	[%rd4], %r83;
	ld.global.u32 	%r84, [%rd6+104];
	ld.global.u32 	%r85, [%rd8+3328];
	mad.lo.s32 	%r86, %r85, %r84, %r83;
	st.global.u32 	[%rd4], %r86;
	ld.global.u32 	%r87, [%rd6+108];
	ld.global.u32 	%r88, [%rd8+3456];
	mad.lo.s32 	%r89, %r88, %r87, %r86;
	st.global.u32 	[%rd4], %r89;
	ld.global.u32 	%r90, [%rd6+112];
	ld.global.u32 	%r91, [%rd8+3584];
	mad.lo.s32 	%r92, %r91, %r90, %r89;
	st.global.u32 	[%rd4], %r92;
	ld.global.u32 	%r93, [%rd6+116];
	ld.global.u32 	%r94, [%rd8+3712];
	mad.lo.s32 	%r95, %r94, %r93, %r92;
	st.global.u32 	[%rd4], %r95;
	ld.global.u32 	%r96, [%rd6+120];
	ld.global.u32 	%r97, [%rd8+3840];
	mad.lo.s32 	%r98, %r97, %r96, %r95;
	st.global.u32 	[%rd4], %r98;
	ld.global.u32 	%r99, [%rd6+124];
	ld.global.u32 	%r100, [%rd8+3968];
	mad.lo.s32 	%r101, %r100, %r99, %r98;
	st.global.u32 	[%rd4], %r101;
	ret;

}


// ===== COMPILED SASS (sm_100) =====

	.target	sm_100

	.elftype	@"ET_EXEC"


//--------------------- .note.nv.tkinfo           --------------------------
	.section	.note.nv.tkinfo,"",@"SHT_NOTE"
	.sectionflags	@"SHF_NOTE_NV_TKINFO"
	.tkinfo
        /*0018*/ 	.word	0x00000002
        /*0030*/ 	.string	""
        /*0030*/ 	.string	"ptxas"
        /*0030*/ 	.string	"Cuda compilation tools, release 13.0, V13.0.88"
        /*0030*/ 	.string	"Build cuda_13.0.r13.0/compiler.36424714_0"
        /*0030*/ 	.string	"-arch sm_100 -m 64 "



//--------------------- .note.nv.cuinfo           --------------------------
	.section	.note.nv.cuinfo,"",@"SHT_NOTE"
	.sectionflags	@"SHF_NOTE_NV_CUINFO"
        /*0018*/ 	.short	0x0002
        /*001a*/ 	.short	0x0064
        /*001c*/ 	.short	0x0082
	.zero		2


//--------------------- .nv.info                  --------------------------
	.section	.nv.info,"",@"SHT_CUDA_INFO"
	.align	4


	//----- nvinfo : EIATTR_REGCOUNT
	.align		4
        /*0000*/ 	.byte	0x04, 0x2f
        /*0002*/ 	.short	(.L_1 - .L_0)
	.align		4
.L_0:
        /*0004*/ 	.word	index@(_Z6squarePi)
        /*0008*/ 	.word	0x00000010


	//----- nvinfo : EIATTR_FRAME_SIZE
	.align		4
.L_1:
        /*000c*/ 	.byte	0x04, 0x11
        /*000e*/ 	.short	(.L_3 - .L_2)
	.align		4
.L_2:
        /*0010*/ 	.word	index@(_Z6squarePi)
        /*0014*/ 	.word	0x00000000


	//----- nvinfo : EIATTR_MIN_STACK_SIZE
	.align		4
.L_3:
        /*0018*/ 	.byte	0x04, 0x12
        /*001a*/ 	.short	(.L_5 - .L_4)
	.align		4
.L_4:
        /*001c*/ 	.word	index@(_Z6squarePi)
        /*0020*/ 	.word	0x00000000
.L_5:


//--------------------- .nv.compat                --------------------------
	.section	.nv.compat,"",@"SHT_CUDA_COMPAT_INFO"
	.align	4
        /*0000*/ 	.byte	0x02, 0x09, 0x00, 0x00, 0x02, 0x02, 0x01, 0x00, 0x02, 0x05, 0x05, 0x00, 0x03, 0x07, 0x01, 0x01
        /*0010*/ 	.byte	0x02, 0x03, 0x00, 0x00, 0x02, 0x06, 0x01, 0x00, 0x04, 0x0b, 0x08, 0x00, 0x09, 0x00, 0x00, 0x00
        /*0020*/ 	.byte	0x00, 0x00, 0x00, 0x00


//--------------------- .nv.info._Z6squarePi      --------------------------
	.section	.nv.info._Z6squarePi,"",@"SHT_CUDA_INFO"
	.sectionflags	@""
	.align	4


	//----- nvinfo : EIATTR_CUDA_API_VERSION
	.align		4
        /*0000*/ 	.byte	0x04, 0x37
        /*0002*/ 	.short	(.L_7 - .L_6)
.L_6:
        /*0004*/ 	.word	0x00000082


	//----- nvinfo : EIATTR_KPARAM_INFO
	.align		4
.L_7:
        /*0008*/ 	.byte	0x04, 0x17
        /*000a*/ 	.short	(.L_9 - .L_8)
.L_8:
        /*000c*/ 	.word	0x00000000
        /*0010*/ 	.short	0x0000
        /*0012*/ 	.short	0x0000
        /*0014*/ 	.byte	0x00, 0xf5, 0x21, 0x00


	//----- nvinfo : EIATTR_SPARSE_MMA_MASK
	.align		4
.L_9:
        /*0018*/ 	.byte	0x03, 0x50
        /*001a*/ 	.short	0x0000


	//----- nvinfo : EIATTR_MAXREG_COUNT
	.align		4
        /*001c*/ 	.byte	0x03, 0x1b
        /*001e*/ 	.short	0x00ff


	//----- nvinfo : EIATTR_MERCURY_ISA_VERSION
	.align		4
        /*0020*/ 	.byte	0x03, 0x5f
        /*0022*/ 	.short	0x0101


	//----- nvinfo : EIATTR_VRC_CTA_INIT_COUNT
	.align		4
        /*0024*/ 	.byte	0x02, 0x4a
	.zero		1
	.zero		1


	//----- nvinfo : EIATTR_EXIT_INSTR_OFFSETS
	.align		4
        /*0028*/ 	.byte	0x04, 0x1c
        /*002a*/ 	.short	(.L_11 - .L_10)


	//   ....[0]....
.L_10:
        /*002c*/ 	.word	0x000008b0


	//----- nvinfo : EIATTR_CBANK_PARAM_SIZE
	.align		4
.L_11:
        /*0030*/ 	.byte	0x03, 0x19
        /*0032*/ 	.short	0x0008


	//----- nvinfo : EIATTR_PARAM_CBANK
	.align		4
        /*0034*/ 	.byte	0x04, 0x0a
        /*0036*/ 	.short	(.L_13 - .L_12)
	.align		4
.L_12:
        /*0038*/ 	.word	index@(.nv.constant0._Z6squarePi)
        /*003c*/ 	.short	0x0380
        /*003e*/ 	.short	0x0008


	//----- nvinfo : EIATTR_SW_WAR
	.align		4
.L_13:
        /*0040*/ 	.byte	0x04, 0x36
        /*0042*/ 	.short	(.L_15 - .L_14)
.L_14:
        /*0044*/ 	.word	0x00000008
.L_15:


//--------------------- .nv.callgraph             --------------------------
	.section	.nv.callgraph,"",@"SHT_CUDA_CALLGRAPH"
	.align	4
	.sectionentsize	8
	.align		4
        /*0000*/ 	.word	0x00000000
	.align		4
        /*0004*/ 	.word	0xffffffff
	.align		4
        /*0008*/ 	.word	0x00000000
	.align		4
        /*000c*/ 	.word	0xfffffffe
	.align		4
        /*0010*/ 	.word	0x00000000
	.align		4
        /*0014*/ 	.word	0xfffffffd
	.align		4
        /*0018*/ 	.word	0x00000000
	.align		4
        /*001c*/ 	.word	0xfffffffc


//--------------------- .text._Z6squarePi         --------------------------
	.section	.text._Z6squarePi,"ax",@progbits
	.align	128
        .global         _Z6squarePi
        .type           _Z6squarePi,@function
        .size           _Z6squarePi,(.L_x_1 - _Z6squarePi)
        .other          _Z6squarePi,@"STO_CUDA_ENTRY STV_DEFAULT"
_Z6squarePi:
.text._Z6squarePi:
[----:B------:R-:W-:Y:S01]  /*0000*/  LDC R1, c[0x0][0x37c] ;  /* 0x0000df00ff017b82 */ /* 0x000fe20000000800 */
[----:B------:R-:W0:Y:S07]  /*0010*/  S2R R5, SR_CTAID.X ;  /* 0x0000000000057919 */ /* 0x000e2e0000002500 */
[----:B------:R-:W1:Y:S01]  /*0020*/  LDC.64 R6, c[0x0][0x380] ;  /* 0x0000e000ff067b82 */ /* 0x000e620000000a00 */
[----:B------:R-:W2:Y:S01]  /*0030*/  LDCU.64 UR4, c[0x0][0x358] ;  /* 0x00006b00ff0477ac */ /* 0x000ea20008000a00 */
[----:B------:R-:W3:Y:S01]  /*0040*/  S2R R2, SR_TID.X ;  /* 0x0000000000027919 */ /* 0x000ee20000002100 */
[----:B0-----:R-:W-:-:S04]  /*0050*/  SHF.L.U32 R5, R5, 0x5, RZ ;  /* 0x0000000505057819 */ /* 0x001fc800000006ff */
[----:B---3--:R-:W-:Y:S01]  /*0060*/  IADD3 R9, PT, PT, R5, R2, RZ ;  /* 0x0000000205097210 */ /* 0x008fe20007ffe0ff */
[----:B-1----:R-:W-:-:S04]  /*0070*/  IMAD.WIDE.U32 R2, R2, 0x4, R6 ;  /* 0x0000000402027825 */ /* 0x002fc800078e0006 */
[--C-:B------:R-:W-:Y:S01]  /*0080*/  IMAD.WIDE.U32 R4, R5, 0x4, R6.reuse ;  /* 0x0000000405047825 */ /* 0x100fe200078e0006 */
[----:B--2---:R-:W2:Y:S03]  /*0090*/  LDG.E R8, desc[UR4][R2.64] ;  /* 0x0000000402087981 */ /* 0x004ea6000c1e1900 */
[----:B------:R-:W-:Y:S02]  /*00a0*/  IMAD.WIDE.U32 R6, R9, 0x4, R6 ;  /* 0x0000000409067825 */ /* 0x000fe400078e0006 */
[----:B------:R-:W2:Y:S04]  /*00b0*/  LDG.E R9, desc[UR4][R4.64] ;  /* 0x0000000404097981 */ /* 0x000ea8000c1e1900 */
[----:B------:R-:W2:Y:S02]  /*00c0*/  LDG.E R0, desc[UR4][R6.64] ;  /* 0x0000000406007981 */ /* 0x000ea4000c1e1900 */
[----:B--2---:R-:W-:-:S05]  /*00d0*/  IMAD R9, R9, R8, R0 ;  /* 0x0000000809097224 */ /* 0x004fca00078e0200 */
[----:B------:R0:W-:Y:S04]  /*00e0*/  STG.E desc[UR4][R6.64], R9 ;  /* 0x0000000906007986 */ /* 0x0001e8000c101904 */
        /* <DEDUP_REMOVED lines=8> */
[----:B------:R-:W0:Y:S04]  /*0170*/  LDG.E R0, desc[UR4][R4.64+0xc] ;  /* 0x00000c0404007981 */ /* 0x000e28000c1e1900 */
[----:B------:R-:W0:Y:S02]  /*0180*/  LDG.E R8, desc[UR4][R2.64+0x180] ;  /* 0x0001800402087981 */ /* 0x000e24000c1e1900 */
[----:B0-----:R-:W-:-:S05]  /*0190*/  IMAD R9, R0, R8, R13 ;  /* 0x0000000800097224 */ /* 0x001fca00078e020d */
[----:B------:R0:W-:Y:S04]  /*01a0*/  STG.E desc[UR4][R6.64], R9 ;  /* 0x0000000906007986 */ /* 0x0001e8000c101904 */
[----:B------:R-:W1:Y:S04]  /*01b0*/  LDG.E R0, desc[UR4][R4.64+0x10] ;  /* 0x0000100404007981 */ /* 0x000e68000c1e1900 */
[----:B------:R-:W1:Y:S02]  /*01c0*/  LDG.E R8, desc[UR4][R2.64+0x200] ;  /* 0x0002000402087981 */ /* 0x000e64000c1e1900 */
[----:B-1----:R-:W-:-:S05]  /*01d0*/  IMAD R11, R0, R8, R9 ;  /* 0x00000008000b7224 */ /* 0x002fca00078e0209 */
        /* <DEDUP_REMOVED lines=100> */
[----:B------:R-:W-:Y:S04]  /*0820*/  STG.E desc[UR4][R6.64], R13 ;  /* 0x0000000d06007986 */ /* 0x000fe8000c101904 */
[----:B------:R-:W0:Y:S04]  /*0830*/  LDG.E R0, desc[UR4][R4.64+0x78] ;  /* 0x0000780404007981 */ /* 0x000e28000c1e1900 */
[----:B------:R-:W0:Y:S02]  /*0840*/  LDG.E R8, desc[UR4][R2.64+0xf00] ;  /* 0x000f000402087981 */ /* 0x000e24000c1e1900 */
[----:B0-----:R-:W-:-:S05]  /*0850*/  IMAD R9, R0, R8, R13 ;  /* 0x0000000800097224 */ /* 0x001fca00078e020d */
[----:B------:R-:W-:Y:S04]  /*0860*/  STG.E desc[UR4][R6.64], R9 ;  /* 0x0000000906007986 */ /* 0x000fe8000c101904 */
[----:B------:R-:W1:Y:S04]  /*0870*/  LDG.E R0, desc[UR4][R4.64+0x7c] ;  /* 0x00007c0404007981 */ /* 0x000e68000c1e1900 */
[----:B------:R-:W1:Y:S02]  /*0880*/  LDG.E R8, desc[UR4][R2.64+0xf80] ;  /* 0x000f800402087981 */ /* 0x000e64000c1e1900 */
[----:B-1----:R-:W-:-:S05]  /*0890*/  IMAD R11, R0, R8, R9 ;  /* 0x00000008000b7224 */ /* 0x002fca00078e0209 */
[----:B------:R-:W-:Y:S01]  /*08a0*/  STG.E desc[UR4][R6.64], R11 ;  /* 0x0000000b06007986 */ /* 0x000fe2000c101904 */
[----:B------:R-:W-:Y:S05]  /*08b0*/  EXIT ;  /* 0x000000000000794d */ /* 0x000fea0003800000 */
.L_x_0:
[----:B------:R-:W-:-:S00]  /*08c0*/  BRA `(.L_x_0) ;  /* 0xfffffffc00fc7947 */ /* 0x000fc0000383ffff */
[----:B------:R-:W-:-:S00]  /*08d0*/  NOP ;  /* 0x0000000000007918 */ /* 0x000fc00000000000 */
        /* <DEDUP_REMOVED lines=10> */
.L_x_1:


//--------------------- .nv.shared.reserved.0     --------------------------
	.section	.nv.shared.reserved.0,"aw",@nobits
	.weak		__nv_reservedSMEM_offset_0_alias
	.size		__nv_reservedSMEM_offset_0_alias, 0, 64
	.other		__nv_reservedSMEM_offset_0_alias,@"STO_CUDA_RESERVED_SHARED STV_DEFAULT"
__nv_reservedSMEM_offset_0_alias:
	.zero		0
	.zero		64


//--------------------- .nv.constant0._Z6squarePi --------------------------
	.section	.nv.constant0._Z6squarePi,"a",@progbits
	.sectionflags	@""
	.align	4
.nv.constant0._Z6squarePi:
	.zero		904


//--------------------- SYMBOLS --------------------------

	.type		.nv.reservedSmem.offset0,@object
	.size		.nv.reservedSmem.offset0,0x4
